//
// Generated by NVIDIA NVVM Compiler
//
// Compiler Build ID: CL-36424714
// Cuda compilation tools, release 13.0, V13.0.88
// Based on NVVM 20.0.0
//

.version 9.0
.target sm_100
.address_size 64

	// .globl	_Z14matrixMultiplyPKfS0_Pfiiii
// _ZZ19matrixTiledMultiplyPKfS0_PfiiiiE5tileA has been demoted
// _ZZ19matrixTiledMultiplyPKfS0_PfiiiiE5tileB has been demoted

.visible .entry _Z14matrixMultiplyPKfS0_Pfiiii(
	.param .u64 .ptr .align 1 _Z14matrixMultiplyPKfS0_Pfiiii_param_0,
	.param .u64 .ptr .align 1 _Z14matrixMultiplyPKfS0_Pfiiii_param_1,
	.param .u64 .ptr .align 1 _Z14matrixMultiplyPKfS0_Pfiiii_param_2,
	.param .u32 _Z14matrixMultiplyPKfS0_Pfiiii_param_3,
	.param .u32 _Z14matrixMultiplyPKfS0_Pfiiii_param_4,
	.param .u32 _Z14matrixMultiplyPKfS0_Pfiiii_param_5,
	.param .u32 _Z14matrixMultiplyPKfS0_Pfiiii_param_6
)
{
	.reg .pred 	%p<13>;
	.reg .b32 	%r<41>;
	.reg .b32 	%f<68>;
	.reg .b64 	%rd<53>;

	ld.param.u64 	%rd7, [_Z14matrixMultiplyPKfS0_Pfiiii_param_0];
	ld.param.u64 	%rd8, [_Z14matrixMultiplyPKfS0_Pfiiii_param_1];
	ld.param.u64 	%rd6, [_Z14matrixMultiplyPKfS0_Pfiiii_param_2];
	ld.param.u32 	%r20, [_Z14matrixMultiplyPKfS0_Pfiiii_param_3];
	ld.param.u32 	%r18, [_Z14matrixMultiplyPKfS0_Pfiiii_param_4];
	ld.param.u32 	%r19, [_Z14matrixMultiplyPKfS0_Pfiiii_param_6];
	cvta.to.global.u64 	%rd1, %rd8;
	cvta.to.global.u64 	%rd2, %rd7;
	mov.u32 	%r21, %ctaid.y;
	mov.u32 	%r22, %ntid.y;
	mov.u32 	%r23, %tid.y;
	mad.lo.s32 	%r1, %r21, %r22, %r23;
	mov.u32 	%r24, %ctaid.x;
	mov.u32 	%r25, %ntid.x;
	mov.u32 	%r26, %tid.x;
	mad.lo.s32 	%r2, %r24, %r25, %r26;
	setp.ge.s32 	%p1, %r1, %r20;
	setp.ge.s32 	%p2, %r2, %r19;
	or.pred  	%p3, %p1, %p2;
	@%p3 bra 	$L__BB0_14;
	setp.lt.s32 	%p4, %r18, 1;
	mov.f32 	%f67, 0f00000000;
	@%p4 bra 	$L__BB0_13;
	mul.lo.s32 	%r3, %r18, %r1;
	and.b32  	%r4, %r18, 7;
	setp.lt.u32 	%p5, %r18, 8;
	mov.f32 	%f67, 0f00000000;
	mov.b32 	%r39, 0;
	@%p5 bra 	$L__BB0_5;
	and.b32  	%r39, %r18, 2147483640;
	neg.s32 	%r37, %r39;
	shl.b32 	%r7, %r19, 3;
	mul.wide.u32 	%rd9, %r3, 4;
	add.s64 	%rd10, %rd9, %rd2;
	add.s64 	%rd52, %rd10, 16;
	mov.f32 	%f67, 0f00000000;
	mul.wide.s32 	%rd13, %r19, 4;
	mov.u32 	%r36, %r2;
$L__BB0_4:
	.pragma "nounroll";
	ld.global.f32 	%f17, [%rd52+-16];
	mul.wide.s32 	%rd11, %r36, 4;
	add.s64 	%rd12, %rd1, %rd11;
	ld.global.f32 	%f18, [%rd12];
	fma.rn.f32 	%f19, %f17, %f18, %f67;
	ld.global.f32 	%f20, [%rd52+-12];
	add.s64 	%rd14, %rd12, %rd13;
	ld.global.f32 	%f21, [%rd14];
	fma.rn.f32 	%f22, %f20, %f21, %f19;
	ld.global.f32 	%f23, [%rd52+-8];
	add.s64 	%rd15, %rd14, %rd13;
	ld.global.f32 	%f24, [%rd15];
	fma.rn.f32 	%f25, %f23, %f24, %f22;
	ld.global.f32 	%f26, [%rd52+-4];
	add.s64 	%rd16, %rd15, %rd13;
	ld.global.f32 	%f27, [%rd16];
	fma.rn.f32 	%f28, %f26, %f27, %f25;
	ld.global.f32 	%f29, [%rd52];
	add.s64 	%rd17, %rd16, %rd13;
	ld.global.f32 	%f30, [%rd17];
	fma.rn.f32 	%f31, %f29, %f30, %f28;
	ld.global.f32 	%f32, [%rd52+4];
	add.s64 	%rd18, %rd17, %rd13;
	ld.global.f32 	%f33, [%rd18];
	fma.rn.f32 	%f34, %f32, %f33, %f31;
	ld.global.f32 	%f35, [%rd52+8];
	add.s64 	%rd19, %rd18, %rd13;
	ld.global.f32 	%f36, [%rd19];
	fma.rn.f32 	%f37, %f35, %f36, %f34;
	ld.global.f32 	%f38, [%rd52+12];
	add.s64 	%rd20, %rd19, %rd13;
	ld.global.f32 	%f39, [%rd20];
	fma.rn.f32 	%f67, %f38, %f39, %f37;
	add.s32 	%r37, %r37, 8;
	add.s32 	%r36, %r36, %r7;
	add.s64 	%rd52, %rd52, 32;
	setp.ne.s32 	%p6, %r37, 0;
	@%p6 bra 	$L__BB0_4;
$L__BB0_5:
	setp.eq.s32 	%p7, %r4, 0;
	@%p7 bra 	$L__BB0_13;
	and.b32  	%r13, %r18, 3;
	setp.lt.u32 	%p8, %r4, 4;
	@%p8 bra 	$L__BB0_8;
	add.s32 	%r28, %r39, %r3;
	mul.wide.u32 	%rd21, %r28, 4;
	add.s64 	%rd22, %rd2, %rd21;
	ld.global.f32 	%f41, [%rd22];
	mad.lo.s32 	%r29, %r39, %r19, %r2;
	mul.wide.s32 	%rd23, %r29, 4;
	add.s64 	%rd24, %rd1, %rd23;
	ld.global.f32 	%f42, [%rd24];
	fma.rn.f32 	%f43, %f41, %f42, %f67;
	cvt.u64.u32 	%rd25, %r3;
	cvt.u64.u32 	%rd26, %r39;
	add.s64 	%rd27, %rd26, %rd25;
	shl.b64 	%rd28, %rd27, 2;
	add.s64 	%rd29, %rd2, %rd28;
	ld.global.f32 	%f44, [%rd29+4];
	mul.wide.s32 	%rd30, %r19, 4;
	add.s64 	%rd31, %rd24, %rd30;
	ld.global.f32 	%f45, [%rd31];
	fma.rn.f32 	%f46, %f44, %f45, %f43;
	ld.global.f32 	%f47, [%rd29+8];
	add.s64 	%rd32, %rd31, %rd30;
	ld.global.f32 	%f48, [%rd32];
	fma.rn.f32 	%f49, %f47, %f48, %f46;
	ld.global.f32 	%f50, [%rd29+12];
	add.s64 	%rd33, %rd32, %rd30;
	ld.global.f32 	%f51, [%rd33];
	fma.rn.f32 	%f67, %f50, %f51, %f49;
	add.s32 	%r39, %r39, 4;
$L__BB0_8:
	setp.eq.s32 	%p9, %r13, 0;
	@%p9 bra 	$L__BB0_13;
	setp.eq.s32 	%p10, %r13, 1;
	@%p10 bra 	$L__BB0_11;
	add.s32 	%r30, %r39, %r3;
	mul.wide.u32 	%rd34, %r30, 4;
	add.s64 	%rd35, %rd2, %rd34;
	ld.global.f32 	%f53, [%rd35];
	mad.lo.s32 	%r31, %r39, %r19, %r2;
	mul.wide.s32 	%rd36, %r31, 4;
	add.s64 	%rd37, %rd1, %rd36;
	ld.global.f32 	%f54, [%rd37];
	fma.rn.f32 	%f55, %f53, %f54, %f67;
	cvt.u64.u32 	%rd38, %r3;
	cvt.u64.u32 	%rd39, %r39;
	add.s64 	%rd40, %rd39, %rd38;
	shl.b64 	%rd41, %rd40, 2;
	add.s64 	%rd42, %rd2, %rd41;
	ld.global.f32 	%f56, [%rd42+4];
	mul.wide.s32 	%rd43, %r19, 4;
	add.s64 	%rd44, %rd37, %rd43;
	ld.global.f32 	%f57, [%rd44];
	fma.rn.f32 	%f67, %f56, %f57, %f55;
	add.s32 	%r39, %r39, 2;
$L__BB0_11:
	and.b32  	%r32, %r18, 1;
	setp.eq.b32 	%p11, %r32, 1;
	not.pred 	%p12, %p11;
	@%p12 bra 	$L__BB0_13;
	add.s32 	%r33, %r39, %r3;
	mul.wide.u32 	%rd45, %r33, 4;
	add.s64 	%rd46, %rd2, %rd45;
	ld.global.f32 	%f58, [%rd46];
	mad.lo.s32 	%r34, %r39, %r19, %r2;
	mul.wide.s32 	%rd47, %r34, 4;
	add.s64 	%rd48, %rd1, %rd47;
	ld.global.f32 	%f59, [%rd48];
	fma.rn.f32 	%f67, %f58, %f59, %f67;
$L__BB0_13:
	mad.lo.s32 	%r35, %r19, %r1, %r2;
	cvta.to.global.u64 	%rd49, %rd6;
	mul.wide.s32 	%rd50, %r35, 4;
	add.s64 	%rd51, %rd49, %rd50;
	st.global.f32 	[%rd51], %f67;
$L__BB0_14:
	ret;

}
	// .globl	_Z19matrixTiledMultiplyPKfS0_Pfiiii
.visible .entry _Z19matrixTiledMultiplyPKfS0_Pfiiii(
	.param .u64 .ptr .align 1 _Z19matrixTiledMultiplyPKfS0_Pfiiii_param_0,
	.param .u64 .ptr .align 1 _Z19matrixTiledMultiplyPKfS0_Pfiiii_param_1,
	.param .u64 .ptr .align 1 _Z19matrixTiledMultiplyPKfS0_Pfiiii_param_2,
	.param .u32 _Z19matrixTiledMultiplyPKfS0_Pfiiii_param_3,
	.param .u32 _Z19matrixTiledMultiplyPKfS0_Pfiiii_param_4,
	.param .u32 _Z19matrixTiledMultiplyPKfS0_Pfiiii_param_5,
	.param .u32 _Z19matrixTiledMultiplyPKfS0_Pfiiii_param_6
)
{
	.reg .pred 	%p<12>;
	.reg .b32 	%r<42>;
	.reg .b32 	%f<111>;
	.reg .b64 	%rd<13>;
	// demoted variable
	.shared .align 4 .b8 _ZZ19matrixTiledMultiplyPKfS0_PfiiiiE5tileA[4096];
	// demoted variable
	.shared .align 4 .b8 _ZZ19matrixTiledMultiplyPKfS0_PfiiiiE5tileB[4096];
	ld.param.u64 	%rd4, [_Z19matrixTiledMultiplyPKfS0_Pfiiii_param_0];
	ld.param.u64 	%rd5, [_Z19matrixTiledMultiplyPKfS0_Pfiiii_param_1];
	ld.param.u64 	%rd6, [_Z19matrixTiledMultiplyPKfS0_Pfiiii_param_2];
	ld.param.u32 	%r23, [_Z19matrixTiledMultiplyPKfS0_Pfiiii_param_3];
	ld.param.u32 	%r24, [_Z19matrixTiledMultiplyPKfS0_Pfiiii_param_4];
	ld.param.u32 	%r25, [_Z19matrixTiledMultiplyPKfS0_Pfiiii_param_6];
	mov.u32 	%r26, %ctaid.y;
	mov.u32 	%r27, %ntid.y;
	mov.u32 	%r39, %tid.y;
	mad.lo.s32 	%r2, %r26, %r27, %r39;
	mov.u32 	%r28, %ctaid.x;
	mov.u32 	%r29, %ntid.x;
	mov.u32 	%r37, %tid.x;
	mad.lo.s32 	%r4, %r28, %r29, %r37;
	setp.lt.s32 	%p1, %r24, 1;
	mov.f32 	%f110, 0f00000000;
	@%p1 bra 	$L__BB1_7;
	add.s32 	%r30, %r24, 31;
	shr.u32 	%r31, %r30, 5;
	shl.b32 	%r32, %r39, 7;
	mov.u32 	%r33, _ZZ19matrixTiledMultiplyPKfS0_PfiiiiE5tileA;
	add.s32 	%r5, %r33, %r32;
	shl.b32 	%r34, %r37, 2;
	add.s32 	%r6, %r5, %r34;
	mov.u32 	%r35, _ZZ19matrixTiledMultiplyPKfS0_PfiiiiE5tileB;
	add.s32 	%r8, %r35, %r34;
	add.s32 	%r7, %r8, %r32;
	neg.s32 	%r41, %r31;
	mad.lo.s32 	%r40, %r39, %r25, %r4;
	shl.b32 	%r11, %r25, 5;
	mad.lo.s32 	%r38, %r24, %r2, %r37;
	cvta.to.global.u64 	%rd1, %rd4;
	cvta.to.global.u64 	%rd2, %rd5;
	mov.f32 	%f110, 0f00000000;
$L__BB1_2:
	setp.ge.s32 	%p2, %r2, %r23;
	mul.wide.s32 	%rd7, %r38, 4;
	add.s64 	%rd3, %rd1, %rd7;
	setp.ge.s32 	%p3, %r37, %r24;
	mov.f32 	%f108, 0f00000000;
	or.pred  	%p4, %p2, %p3;
	@%p4 bra 	$L__BB1_4;
	ld.global.f32 	%f108, [%rd3];
$L__BB1_4:
	setp.ge.s32 	%p5, %r4, %r25;
	st.shared.f32 	[%r6], %f108;
	setp.ge.s32 	%p6, %r39, %r24;
	mov.f32 	%f109, 0f00000000;
	or.pred  	%p7, %p5, %p6;
	@%p7 bra 	$L__BB1_6;
	mul.wide.s32 	%rd8, %r40, 4;
	add.s64 	%rd9, %rd2, %rd8;
	ld.global.f32 	%f109, [%rd9];
$L__BB1_6:
	st.shared.f32 	[%r7], %f109;
	bar.sync 	0;
	ld.shared.f32 	%f12, [%r5];
	ld.shared.f32 	%f13, [%r8];
	fma.rn.f32 	%f14, %f12, %f13, %f110;
	ld.shared.f32 	%f15, [%r5+4];
	ld.shared.f32 	%f16, [%r8+128];
	fma.rn.f32 	%f17, %f15, %f16, %f14;
	ld.shared.f32 	%f18, [%r5+8];
	ld.shared.f32 	%f19, [%r8+256];
	fma.rn.f32 	%f20, %f18, %f19, %f17;
	ld.shared.f32 	%f21, [%r5+12];
	ld.shared.f32 	%f22, [%r8+384];
	fma.rn.f32 	%f23, %f21, %f22, %f20;
	ld.shared.f32 	%f24, [%r5+16];
	ld.shared.f32 	%f25, [%r8+512];
	fma.rn.f32 	%f26, %f24, %f25, %f23;
	ld.shared.f32 	%f27, [%r5+20];
	ld.shared.f32 	%f28, [%r8+640];
	fma.rn.f32 	%f29, %f27, %f28, %f26;
	ld.shared.f32 	%f30, [%r5+24];
	ld.shared.f32 	%f31, [%r8+768];
	fma.rn.f32 	%f32, %f30, %f31, %f29;
	ld.shared.f32 	%f33, [%r5+28];
	ld.shared.f32 	%f34, [%r8+896];
	fma.rn.f32 	%f35, %f33, %f34, %f32;
	ld.shared.f32 	%f36, [%r5+32];
	ld.shared.f32 	%f37, [%r8+1024];
	fma.rn.f32 	%f38, %f36, %f37, %f35;
	ld.shared.f32 	%f39, [%r5+36];
	ld.shared.f32 	%f40, [%r8+1152];
	fma.rn.f32 	%f41, %f39, %f40, %f38;
	ld.shared.f32 	%f42, [%r5+40];
	ld.shared.f32 	%f43, [%r8+1280];
	fma.rn.f32 	%f44, %f42, %f43, %f41;
	ld.shared.f32 	%f45, [%r5+44];
	ld.shared.f32 	%f46, [%r8+1408];
	fma.rn.f32 	%f47, %f45, %f46, %f44;
	ld.shared.f32 	%f48, [%r5+48];
	ld.shared.f32 	%f49, [%r8+1536];
	fma.rn.f32 	%f50, %f48, %f49, %f47;
	ld.shared.f32 	%f51, [%r5+52];
	ld.shared.f32 	%f52, [%r8+1664];
	fma.rn.f32 	%f53, %f51, %f52, %f50;
	ld.shared.f32 	%f54, [%r5+56];
	ld.shared.f32 	%f55, [%r8+1792];
	fma.rn.f32 	%f56, %f54, %f55, %f53;
	ld.shared.f32 	%f57, [%r5+60];
	ld.shared.f32 	%f58, [%r8+1920];
	fma.rn.f32 	%f59, %f57, %f58, %f56;
	ld.shared.f32 	%f60, [%r5+64];
	ld.shared.f32 	%f61, [%r8+2048];
	fma.rn.f32 	%f62, %f60, %f61, %f59;
	ld.shared.f32 	%f63, [%r5+68];
	ld.shared.f32 	%f64, [%r8+2176];
	fma.rn.f32 	%f65, %f63, %f64, %f62;
	ld.shared.f32 	%f66, [%r5+72];
	ld.shared.f32 	%f67, [%r8+2304];
	fma.rn.f32 	%f68, %f66, %f67, %f65;
	ld.shared.f32 	%f69, [%r5+76];
	ld.shared.f32 	%f70, [%r8+2432];
	fma.rn.f32 	%f71, %f69, %f70, %f68;
	ld.shared.f32 	%f72, [%r5+80];
	ld.shared.f32 	%f73, [%r8+2560];
	fma.rn.f32 	%f74, %f72, %f73, %f71;
	ld.shared.f32 	%f75, [%r5+84];
	ld.shared.f32 	%f76, [%r8+2688];
	fma.rn.f32 	%f77, %f75, %f76, %f74;
	ld.shared.f32 	%f78, [%r5+88];
	ld.shared.f32 	%f79, [%r8+2816];
	fma.rn.f32 	%f80, %f78, %f79, %f77;
	ld.shared.f32 	%f81, [%r5+92];
	ld.shared.f32 	%f82, [%r8+2944];
	fma.rn.f32 	%f83, %f81, %f82, %f80;
	ld.shared.f32 	%f84, [%r5+96];
	ld.shared.f32 	%f85, [%r8+3072];
	fma.rn.f32 	%f86, %f84, %f85, %f83;
	ld.shared.f32 	%f87, [%r5+100];
	ld.shared.f32 	%f88, [%r8+3200];
	fma.rn.f32 	%f89, %f87, %f88, %f86;
	ld.shared.f32 	%f90, [%r5+104];
	ld.shared.f32 	%f91, [%r8+3328];
	fma.rn.f32 	%f92, %f90, %f91, %f89;
	ld.shared.f32 	%f93, [%r5+108];
	ld.shared.f32 	%f94, [%r8+3456];
	fma.rn.f32 	%f95, %f93, %f94, %f92;
	ld.shared.f32 	%f96, [%r5+112];
	ld.shared.f32 	%f97, [%r8+3584];
	fma.rn.f32 	%f98, %f96, %f97, %f95;
	ld.shared.f32 	%f99, [%r5+116];
	ld.shared.f32 	%f100, [%r8+3712];
	fma.rn.f32 	%f101, %f99, %f100, %f98;
	ld.shared.f32 	%f102, [%r5+120];
	ld.shared.f32 	%f103, [%r8+3840];
	fma.rn.f32 	%f104, %f102, %f103, %f101;
	ld.shared.f32 	%f105, [%r5+124];
	ld.shared.f32 	%f106, [%r8+3968];
	fma.rn.f32 	%f110, %f105, %f106, %f104;
	bar.sync 	0;
	add.s32 	%r41, %r41, 1;
	setp.ne.s32 	%p8, %r41, 0;
	add.s32 	%r40, %r40, %r11;
	add.s32 	%r39, %r39, 32;
	add.s32 	%r38, %r38, 32;
	add.s32 	%r37, %r37, 32;
	@%p8 bra 	$L__BB1_2;
$L__BB1_7:
	setp.ge.s32 	%p9, %r2, %r23;
	setp.ge.s32 	%p10, %r4, %r25;
	or.pred  	%p11, %p9, %p10;
	@%p11 bra 	$L__BB1_9;
	mad.lo.s32 	%r36, %r25, %r2, %r4;
	cvta.to.global.u64 	%rd10, %rd6;
	mul.wide.s32 	%rd11, %r36, 4;
	add.s64 	%rd12, %rd10, %rd11;
	st.global.f32 	[%rd12], %f110;
$L__BB1_9:
	ret;

}


// ===== COMPILED SASS (sm_100) =====

	.target	sm_100

	.elftype	@"ET_EXEC"


//--------------------- .note.nv.tkinfo           --------------------------
	.section	.note.nv.tkinfo,"",@"SHT_NOTE"
	.sectionflags	@"SHF_NOTE_NV_TKINFO"
	.tkinfo
        /*0018*/ 	.word	0x00000002
        /*0030*/ 	.string	""
        /*0030*/ 	.string	"ptxas"
        /*0030*/ 	.string	"Cuda compilation tools, release 13.0, V13.0.88"
        /*0030*/ 	.string	"Build cuda_13.0.r13.0/compiler.36424714_0"
        /*0030*/ 	.string	"-arch sm_100 -m 64 "



//--------------------- .note.nv.cuinfo           --------------------------
	.section	.note.nv.cuinfo,"",@"SHT_NOTE"
	.sectionflags	@"SHF_NOTE_NV_CUINFO"
        /*0018*/ 	.short	0x0002
        /*001a*/ 	.short	0x0064
        /*001c*/ 	.short	0x0082
	.zero		2


//--------------------- .nv.info                  --------------------------
	.section	.nv.info,"",@"SHT_CUDA_INFO"
	.align	4


	//----- nvinfo : EIATTR_REGCOUNT
	.align		4
        /*0000*/ 	.byte	0x04, 0x2f
        /*0002*/ 	.short	(.L_1 - .L_0)
	.align		4
.L_0:
        /*0004*/ 	.word	index@(_Z14matrixMultiplyPKfS0_Pfiiii)
        /*0008*/ 	.word	0x00000020


	//----- nvinfo : EIATTR_FRAME_SIZE
	.align		4
.L_1:
        /*000c*/ 	.byte	0x04, 0x11
        /*000e*/ 	.short	(.L_3 - .L_2)
	.align		4
.L_2:
        /*0010*/ 	.word	index@(_Z14matrixMultiplyPKfS0_Pfiiii)
        /*0014*/ 	.word	0x00000000


	//----- nvinfo : EIATTR_REGCOUNT
	.align		4
.L_3:
        /*0018*/ 	.byte	0x04, 0x2f
        /*001a*/ 	.short	(.L_5 - .L_4)
	.align		4
.L_4:
        /*001c*/ 	.word	index@(_Z19matrixTiledMultiplyPKfS0_Pfiiii)
        /*0020*/ 	.word	0x00000020


	//----- nvinfo : EIATTR_FRAME_SIZE
	.align		4
.L_5:
        /*0024*/ 	.byte	0x04, 0x11
        /*0026*/ 	.short	(.L_7 - .L_6)
	.align		4
.L_6:
        /*0028*/ 	.word	index@(_Z19matrixTiledMultiplyPKfS0_Pfiiii)
        /*002c*/ 	.word	0x00000000


	//----- nvinfo : EIATTR_MIN_STACK_SIZE
	.align		4
.L_7:
        /*0030*/ 	.byte	0x04, 0x12
        /*0032*/ 	.short	(.L_9 - .L_8)
	.align		4
.L_8:
        /*0034*/ 	.word	index@(_Z19matrixTiledMultiplyPKfS0_Pfiiii)
        /*0038*/ 	.word	0x00000000


	//----- nvinfo : EIATTR_MIN_STACK_SIZE
	.align		4
.L_9:
        /*003c*/ 	.byte	0x04, 0x12
        /*003e*/ 	.short	(.L_11 - .L_10)
	.align		4
.L_10:
        /*0040*/ 	.word	index@(_Z14matrixMultiplyPKfS0_Pfiiii)
        /*0044*/ 	.word	0x00000000
.L_11:


//--------------------- .nv.compat                --------------------------
	.section	.nv.compat,"",@"SHT_CUDA_COMPAT_INFO"
	.align	4
        /*0000*/ 	.byte	0x02, 0x09, 0x00, 0x00, 0x02, 0x02, 0x01, 0x00, 0x02, 0x05, 0x05, 0x00, 0x03, 0x07, 0x01, 0x01
        /*0010*/ 	.byte	0x02, 0x03, 0x00, 0x00, 0x02, 0x06, 0x01, 0x00, 0x04, 0x0b, 0x08, 0x00, 0x09, 0x00, 0x00, 0x00
        /*0020*/ 	.byte	0x00, 0x00, 0x00, 0x00


//--------------------- .nv.info._Z19matrixTiledMultiplyPKfS0_Pfiiii --------------------------
	.section	.nv.info._Z19matrixTiledMultiplyPKfS0_Pfiiii,"",@"SHT_CUDA_INFO"
	.sectionflags	@""
	.align	4


	//----- nvinfo : EIATTR_CUDA_API_VERSION
	.align		4
        /*0000*/ 	.byte	0x04, 0x37
        /*0002*/ 	.short	(.L_13 - .L_12)
.L_12:
        /*0004*/ 	.word	0x00000082


	//----- nvinfo : EIATTR_KPARAM_INFO
	.align		4
.L_13:
        /*0008*/ 	.byte	0x04, 0x17
        /*000a*/ 	.short	(.L_15 - .L_14)
.L_14:
        /*000c*/ 	.word	0x00000000
        /*0010*/ 	.short	0x0006
        /*0012*/ 	.short	0x0024
        /*0014*/ 	.byte	0x00, 0xf0, 0x11, 0x00


	//----- nvinfo : EIATTR_KPARAM_INFO
	.align		4
.L_15:
        /*0018*/ 	.byte	0x04, 0x17
        /*001a*/ 	.short	(.L_17 - .L_16)
.L_16:
        /*001c*/ 	.word	0x00000000
        /*0020*/ 	.short	0x0005
        /*0022*/ 	.short	0x0020
        /*0024*/ 	.byte	0x00, 0xf0, 0x11, 0x00


	//----- nvinfo : EIATTR_KPARAM_INFO
	.align		4
.L_17:
        /*0028*/ 	.byte	0x04, 0x17
        /*002a*/ 	.short	(.L_19 - .L_18)
.L_18:
        /*002c*/ 	.word	0x00000000
        /*0030*/ 	.short	0x0004
        /*0032*/ 	.short	0x001c
        /*0034*/ 	.byte	0x00, 0xf0, 0x11, 0x00


	//----- nvinfo : EIATTR_KPARAM_INFO
	.align		4
.L_19:
        /*0038*/ 	.byte	0x04, 0x17
        /*003a*/ 	.short	(.L_21 - .L_20)
.L_20:
        /*003c*/ 	.word	0x00000000
        /*0040*/ 	.short	0x0003
        /*0042*/ 	.short	0x0018
        /*0044*/ 	.byte	0x00, 0xf0, 0x11, 0x00


	//----- nvinfo : EIATTR_KPARAM_INFO
	.align		4
.L_21:
        /*0048*/ 	.byte	0x04, 0x17
        /*004a*/ 	.short	(.L_23 - .L_22)
.L_22:
        /*004c*/ 	.word	0x00000000
        /*0050*/ 	.short	0x0002
        /*0052*/ 	.short	0x0010
        /*0054*/ 	.byte	0x00, 0xf5, 0x21, 0x00


	//----- nvinfo : EIATTR_KPARAM_INFO
	.align		4
.L_23:
        /*0058*/ 	.byte	0x04, 0x17
        /*005a*/ 	.short	(.L_25 - .L_24)
.L_24:
        /*005c*/ 	.word	0x00000000
        /*0060*/ 	.short	0x0001
        /*0062*/ 	.short	0x0008
        /*0064*/ 	.byte	0x00, 0xf5, 0x21, 0x00


	//----- nvinfo : EIATTR_KPARAM_INFO
	.align		4
.L_25:
        /*0068*/ 	.byte	0x04, 0x17
        /*006a*/ 	.short	(.L_27 - .L_26)
.L_26:
        /*006c*/ 	.word	0x00000000
        /*0070*/ 	.short	0x0000
        /*0072*/ 	.short	0x0000
        /*0074*/ 	.byte	0x00, 0xf5, 0x21, 0x00


	//----- nvinfo : EIATTR_SPARSE_MMA_MASK
	.align		4
.L_27:
        /*0078*/ 	.byte	0x03, 0x50
        /*007a*/ 	.short	0x0000


	//----- nvinfo : EIATTR_MAXREG_COUNT
	.align		4
        /*007c*/ 	.byte	0x03, 0x1b
        /*007e*/ 	.short	0x00ff


	//----- nvinfo : EIATTR_NUM_BARRIERS
	.align		4
        /*0080*/ 	.byte	0x02, 0x4c
        /*0082*/ 	.byte	0x01
	.zero		1


	//----- nvinfo : EIATTR_MERCURY_ISA_VERSION
	.align		4
        /*0084*/ 	.byte	0x03, 0x5f
        /*0086*/ 	.short	0x0101


	//----- nvinfo : EIATTR_VRC_CTA_INIT_COUNT
	.align		4
        /*0088*/ 	.byte	0x02, 0x4a
	.zero		1
	.zero		1


	//----- nvinfo : EIATTR_EXIT_INSTR_OFFSETS
	.align		4
        /*008c*/ 	.byte	0x04, 0x1c
        /*008e*/ 	.short	(.L_29 - .L_28)


	//   ....[0]....
.L_28:
        /*0090*/ 	.word	0x00000830


	//   ....[1]....
        /*0094*/ 	.word	0x00000880


	//----- nvinfo : EIATTR_CBANK_PARAM_SIZE
	.align		4
.L_29:
        /*0098*/ 	.byte	0x03, 0x19
        /*009a*/ 	.short	0x0028


	//----- nvinfo : EIATTR_PARAM_CBANK
	.align		4
        /*009c*/ 	.byte	0x04, 0x0a
        /*009e*/ 	.short	(.L_31 - .L_30)
	.align		4
.L_30:
        /*00a0*/ 	.word	index@(.nv.constant0._Z19matrixTiledMultiplyPKfS0_Pfiiii)
        /*00a4*/ 	.short	0x0380
        /*00a6*/ 	.short	0x0028


	//----- nvinfo : EIATTR_SW_WAR
	.align		4
.L_31:
        /*00a8*/ 	.byte	0x04, 0x36
        /*00aa*/ 	.short	(.L_33 - .L_32)
.L_32:
        /*00ac*/ 	.word	0x00000008
.L_33:


//--------------------- .nv.info._Z14matrixMultiplyPKfS0_Pfiiii --------------------------
	.section	.nv.info._Z14matrixMultiplyPKfS0_Pfiiii,"",@"SHT_CUDA_INFO"
	.sectionflags	@""
	.align	4


	//----- nvinfo : EIATTR_CUDA_API_VERSION
	.align		4
        /*0000*/ 	.byte	0x04, 0x37
        /*0002*/ 	.short	(.L_35 - .L_34)
.L_34:
        /*0004*/ 	.word	0x00000082


	//----- nvinfo : EIATTR_KPARAM_INFO
	.align		4
.L_35:
        /*0008*/ 	.byte	0x04, 0x17
        /*000a*/ 	.short	(.L_37 - .L_36)
.L_36:
        /*000c*/ 	.word	0x00000000
        /*0010*/ 	.short	0x0006
        /*0012*/ 	.short	0x0024
        /*0014*/ 	.byte	0x00, 0xf0, 0x11, 0x00


	//----- nvinfo : EIATTR_KPARAM_INFO
	.align		4
.L_37:
        /*0018*/ 	.byte	0x04, 0x17
        /*001a*/ 	.short	(.L_39 - .L_38)
.L_38:
        /*001c*/ 	.word	0x00000000
        /*0020*/ 	.short	0x0005
        /*0022*/ 	.short	0x0020
        /*0024*/ 	.byte	0x00, 0xf0, 0x11, 0x00


	//----- nvinfo : EIATTR_KPARAM_INFO
	.align		4
.L_39:
        /*0028*/ 	.byte	0x04, 0x17
        /*002a*/ 	.short	(.L_41 - .L_40)
.L_40:
        /*002c*/ 	.word	0x00000000
        /*0030*/ 	.short	0x0004
        /*0032*/ 	.short	0x001c
        /*0034*/ 	.byte	0x00, 0xf0, 0x11, 0x00


	//----- nvinfo : EIATTR_KPARAM_INFO
	.align		4
.L_41:
        /*0038*/ 	.byte	0x04, 0x17
        /*003a*/ 	.short	(.L_43 - .L_42)
.L_42:
        /*003c*/ 	.word	0x00000000
        /*0040*/ 	.short	0x0003
        /*0042*/ 	.short	0x0018
        /*0044*/ 	.byte	0x00, 0xf0, 0x11, 0x00


	//----- nvinfo : EIATTR_KPARAM_INFO
	.align		4
.L_43:
        /*0048*/ 	.byte	0x04, 0x17
        /*004a*/ 	.short	(.L_45 - .L_44)
.L_44:
        /*004c*/ 	.word	0x00000000
        /*0050*/ 	.short	0x0002
        /*0052*/ 	.short	0x0010
        /*0054*/ 	.byte	0x00, 0xf5, 0x21, 0x00


	//----- nvinfo : EIATTR_KPARAM_INFO
	.align		4
.L_45:
        /*0058*/ 	.byte	0x04, 0x17
        /*005a*/ 	.short	(.L_47 - .L_46)
.L_46:
        /*005c*/ 	.word	0x00000000
        /*0060*/ 	.short	0x0001
        /*0062*/ 	.short	0x0008
        /*0064*/ 	.byte	0x00, 0xf5, 0x21, 0x00


	//----- nvinfo : EIATTR_KPARAM_INFO
	.align		4
.L_47:
        /*0068*/ 	.byte	0x04, 0x17
        /*006a*/ 	.short	(.L_49 - .L_48)
.L_48:
        /*006c*/ 	.word	0x00000000
        /*0070*/ 	.short	0x0000
        /*0072*/ 	.short	0x0000
        /*0074*/ 	.byte	0x00, 0xf5, 0x21, 0x00


	//----- nvinfo : EIATTR_SPARSE_MMA_MASK
	.align		4
.L_49:
        /*0078*/ 	.byte	0x03, 0x50
        /*007a*/ 	.short	0x0000


	//----- nvinfo : EIATTR_MAXREG_COUNT
	.align		4
        /*007c*/ 	.byte	0x03, 0x1b
        /*007e*/ 	.short	0x00ff


	//----- nvinfo : EIATTR_MERCURY_ISA_VERSION
	.align		4
        /*0080*/ 	.byte	0x03, 0x5f
        /*0082*/ 	.short	0x0101


	//----- nvinfo : EIATTR_VRC_CTA_INIT_COUNT
	.align		4
        /*0084*/ 	.byte	0x02, 0x4a
	.zero		1
	.zero		1


	//----- nvinfo : EIATTR_EXIT_INSTR_OFFSETS
	.align		4
        /*0088*/ 	.byte	0x04, 0x1c
        /*008a*/ 	.short	(.L_51 - .L_50)


	//   ....[0]....
.L_50:
        /*008c*/ 	.word	0x000000d0


	//   ....[1]....
        /*0090*/ 	.word	0x000008f0


	//----- nvinfo : EIATTR_CBANK_PARAM_SIZE
	.align		4
.L_51:
        /*0094*/ 	.byte	0x03, 0x19
        /*0096*/ 	.short	0x0028


	//----- nvinfo : EIATTR_PARAM_CBANK
	.align		4
        /*0098*/ 	.byte	0x04, 0x0a
        /*009a*/ 	.short	(.L_53 - .L_52)
	.align		4
.L_52:
        /*009c*/ 	.word	index@(.nv.constant0._Z14matrixMultiplyPKfS0_Pfiiii)
        /*00a0*/ 	.short	0x0380
        /*00a2*/ 	.short	0x0028


	//----- nvinfo : EIATTR_SW_WAR
	.align		4
.L_53:
        /*00a4*/ 	.byte	0x04, 0x36
        /*00a6*/ 	.short	(.L_55 - .L_54)
.L_54:
        /*00a8*/ 	.word	0x00000008
.L_55:


//--------------------- .nv.callgraph             --------------------------
	.section	.nv.callgraph,"",@"SHT_CUDA_CALLGRAPH"
	.align	4
	.sectionentsize	8
	.align		4
        /*0000*/ 	.word	0x00000000
	.align		4
        /*0004*/ 	.word	0xffffffff
	.align		4
        /*0008*/ 	.word	0x00000000
	.align		4
        /*000c*/ 	.word	0xfffffffe
	.align		4
        /*0010*/ 	.word	0x00000000
	.align		4
        /*0014*/ 	.word	0xfffffffd
	.align		4
        /*0018*/ 	.word	0x00000000
	.align		4
        /*001c*/ 	.word	0xfffffffc


//--------------------- .text._Z19matrixTiledMultiplyPKfS0_Pfiiii --------------------------
	.section	.text._Z19matrixTiledMultiplyPKfS0_Pfiiii,"ax",@progbits
	.align	128
        .global         _Z19matrixTiledMultiplyPKfS0_Pfiiii
        .type           _Z19matrixTiledMultiplyPKfS0_Pfiiii,@function
        .size           _Z19matrixTiledMultiplyPKfS0_Pfiiii,(.L_x_8 - _Z19matrixTiledMultiplyPKfS0_Pfiiii)
        .other          _Z19matrixTiledMultiplyPKfS0_Pfiiii,@"STO_CUDA_ENTRY STV_DEFAULT"
_Z19matrixTiledMultiplyPKfS0_Pfiiii:
.text._Z19matrixTiledMultiplyPKfS0_Pfiiii:
[----:B------:R-:W-:Y:S01]  /*0000*/  LDC R1, c[0x0][0x37c] ;  /* 0x0000df00ff017b82 */ /* 0x000fe20000000800 */
[----:B------:R-:W0:Y:S01]  /*0010*/  S2R R17, SR_TID.Y ;  /* 0x0000000000117919 */ /* 0x000e220000002200 */
[----:B------:R-:W1:Y:S06]  /*0020*/  LDCU UR10, c[0x0][0x39c] ;  /* 0x00007380ff0a77ac */ /* 0x000e6c0008000800 */
[----:B------:R-:W0:Y:S01]  /*0030*/  LDC R19, c[0x0][0x364] ;  /* 0x0000d900ff137b82 */ /* 0x000e220000000800 */
[----:B------:R-:W-:Y:S01]  /*0040*/  HFMA2 R23, -RZ, RZ, 0, 0 ;  /* 0x00000000ff177431 */ /* 0x000fe200000001ff */
[----:B------:R-:W2:Y:S01]  /*0050*/  S2R R16, SR_TID.X ;  /* 0x0000000000107919 */ /* 0x000ea20000002100 */
[----:B------:R-:W3:Y:S01]  /*0060*/  LDCU UR14, c[0x0][0x3a4] ;  /* 0x00007480ff0e77ac */ /* 0x000ee20008000800 */
[----:B------:R-:W4:Y:S04]  /*0070*/  LDCU.64 UR8, c[0x0][0x358] ;  /* 0x00006b00ff0877ac */ /* 0x000f280008000a00 */
[----:B------:R-:W0:Y:S08]  /*0080*/  S2UR UR4, SR_CTAID.Y ;  /* 0x00000000000479c3 */ /* 0x000e300000002600 */
[----:B------:R-:W2:Y:S01]  /*0090*/  S2UR UR5, SR_CTAID.X ;  /* 0x00000000000579c3 */ /* 0x000ea20000002500 */
[----:B-1----:R-:W-:-:S07]  /*00a0*/  UISETP.GE.AND UP0, UPT, UR10, 0x1, UPT ;  /* 0x000000010a00788c */ /* 0x002fce000bf06270 */
[----:B------:R-:W2:Y:S01]  /*00b0*/  LDC R18, c[0x0][0x360] ;  /* 0x0000d800ff127b82 */ /* 0x000ea20000000800 */
[----:B0-----:R-:W-:Y:S02]  /*00c0*/  IMAD R19, R19, UR4, R17 ;  /* 0x0000000413137c24 */ /* 0x001fe4000f8e0211 */
[----:B--2---:R-:W-:Y:S01]  /*00d0*/  IMAD R18, R18, UR5, R16 ;  /* 0x0000000512127c24 */ /* 0x004fe2000f8e0210 */
[----:B---34-:R-:W-:Y:S06]  /*00e0*/  BRA.U !UP0, `(.L_x_0) ;  /* 0x0000000508c47547 */ /* 0x018fec000b800000 */
[----:B------:R-:W0:Y:S01]  /*00f0*/  S2UR UR7, SR_CgaCtaId ;  /* 0x00000000000779c3 */ /* 0x000e220000008800 */
[----:B------:R-:W1:Y:S01]  /*0100*/  LDCU UR11, c[0x0][0x3a4] ;  /* 0x00007480ff0b77ac */ /* 0x000e620008000800 */
[----:B------:R-:W-:Y:S01]  /*0110*/  MOV R23, RZ ;  /* 0x000000ff00177202 */ /* 0x000fe20000000f00 */
[----:B------:R-:W-:Y:S01]  /*0120*/  IMAD R6, R19, UR10, R16 ;  /* 0x0000000a13067c24 */ /* 0x000fe2000f8e0210 */
[----:B------:R-:W-:Y:S01]  /*0130*/  UMOV UR5, 0x400 ;  /* 0x0000040000057882 */ /* 0x000fe20000000000 */
[----:B------:R-:W-:-:S03]  /*0140*/  UIADD3 UR4, UPT, UPT, UR10, 0x1f, URZ ;  /* 0x0000001f0a047890 */ /* 0x000fc6000fffe0ff */
[----:B------:R-:W2:Y:S01]  /*0150*/  LDC R0, c[0x0][0x3a4] ;  /* 0x0000e900ff007b82 */ /* 0x000ea20000000800 */
[----:B------:R-:W-:Y:S02]  /*0160*/  UIADD3 UR6, UPT, UPT, UR5, 0x1000, URZ ;  /* 0x0000100005067890 */ /* 0x000fe4000fffe0ff */
[----:B------:R-:W-:Y:S01]  /*0170*/  USHF.R.U32.HI UR4, URZ, 0x5, UR4 ;  /* 0x00000005ff047899 */ /* 0x000fe20008011604 */
[----:B------:R-:W3:Y:S04]  /*0180*/  LDCU.64 UR12, c[0x0][0x398] ;  /* 0x00007300ff0c77ac */ /* 0x000ee80008000a00 */
[----:B------:R-:W4:Y:S01]  /*0190*/  LDC.64 R20, c[0x0][0x380] ;  /* 0x0000e000ff147b82 */ /* 0x000f220000000a00 */
[----:B------:R-:W-:Y:S01]  /*01a0*/  UIADD3 UR4, UPT, UPT, -UR4, URZ, URZ ;  /* 0x000000ff04047290 */ /* 0x000fe2000fffe1ff */
[----:B-1----:R-:W-:Y:S01]  /*01b0*/  IMAD R7, R17, UR11, R18 ;  /* 0x0000000b11077c24 */ /* 0x002fe2000f8e0212 */
[----:B0-----:R-:W-:-:S02]  /*01c0*/  ULEA UR5, UR7, UR5, 0x18 ;  /* 0x0000000507057291 */ /* 0x001fc4000f8ec0ff */
[----:B------:R-:W-:-:S04]  /*01d0*/  ULEA UR6, UR7, UR6, 0x18 ;  /* 0x0000000607067291 */ /* 0x000fc8000f8ec0ff */
[C---:B------:R-:W-:Y:S02]  /*01e0*/  LEA R5, R17.reuse, UR5, 0x7 ;  /* 0x0000000511057c11 */ /* 0x040fe4000f8e38ff */
[C---:B------:R-:W-:Y:S02]  /*01f0*/  LEA R2, R16.reuse, UR6, 0x2 ;  /* 0x0000000610027c11 */ /* 0x040fe4000f8e10ff */
[----:B------:R-:W-:Y:S02]  /*0200*/  LEA R4, R16, R5, 0x2 ;  /* 0x0000000510047211 */ /* 0x000fe400078e10ff */
[----:B---3--:R-:W-:-:S07]  /*0210*/  LEA R3, R17, R2, 0x7 ;  /* 0x0000000211037211 */ /* 0x008fce00078e38ff */
.L_x_1:
[----:B------:R-:W-:Y:S01]  /*0220*/  ISETP.GE.AND P0, PT, R17, UR13, PT ;  /* 0x0000000d11007c0c */ /* 0x000fe2000bf06270 */
[----:B------:R-:W-:Y:S01]  /*0230*/  HFMA2 R22, -RZ, RZ, 0, 0 ;  /* 0x00000000ff167431 */ /* 0x000fe200000001ff */
[----:B------:R-:W-:Y:S01]  /*0240*/  ISETP.GE.AND P1, PT, R16, UR13, PT ;  /* 0x0000000d10007c0c */ /* 0x000fe2000bf26270 */
[----:B----4-:R-:W-:Y:S01]  /*0250*/  IMAD.WIDE R8, R6, 0x4, R20 ;  /* 0x0000000406087825 */ /* 0x010fe200078e0214 */
[----:B--2---:R-:W-:Y:S02]  /*0260*/  ISETP.GE.OR P0, PT, R18, R0, P0 ;  /* 0x000000001200720c */ /* 0x004fe40000706670 */
[----:B------:R-:W-:Y:S02]  /*0270*/  ISETP.GE.OR P1, PT, R19, UR12, P1 ;  /* 0x0000000c13007c0c */ /* 0x000fe40008f26670 */
[----:B------:R-:W-:-:S09]  /*0280*/  MOV R27, RZ ;  /* 0x000000ff001b7202 */ /* 0x000fd20000000f00 */
[----:B------:R-:W0:Y:S02]  /*0290*/  @!P0 LDC.64 R10, c[0x0][0x388] ;  /* 0x0000e200ff0a8b82 */ /* 0x000e240000000a00 */
[----:B------:R-:W2:Y:S01]  /*02a0*/  @!P1 LDG.E R27, desc[UR8][R8.64] ;  /* 0x00000008081b9981 */ /* 0x000ea2000c1e1900 */
[----:B0-----:R-:W-:-:S05]  /*02b0*/  @!P0 IMAD.WIDE R10, R7, 0x4, R10 ;  /* 0x00000004070a8825 */ /* 0x001fca00078e020a */
[----:B------:R-:W3:Y:S04]  /*02c0*/  @!P0 LDG.E R22, desc[UR8][R10.64] ;  /* 0x000000080a168981 */ /* 0x000ee8000c1e1900 */
[----:B--2---:R-:W-:Y:S04]  /*02d0*/  STS [R4], R27 ;  /* 0x0000001b04007388 */ /* 0x004fe80000000800 */
[----:B---3--:R-:W-:Y:S01]  /*02e0*/  STS [R3], R22 ;  /* 0x0000001603007388 */ /* 0x008fe20000000800 */
[----:B------:R-:W-:Y:S06]  /*02f0*/  BAR.SYNC.DEFER_BLOCKING 0x0 ;  /* 0x0000000000007b1d */ /* 0x000fec0000010000 */
[----:B------:R-:W-:Y:S04]  /*0300*/  LDS R26, [R2] ;  /* 0x00000000021a7984 */ /* 0x000fe80000000800 */
[----:B------:R-:W0:Y:S04]  /*0310*/  LDS.128 R12, [R5] ;  /* 0x00000000050c7984 */ /* 0x000e280000000c00 */
[----:B------:R-:W1:Y:S04]  /*0320*/  LDS R29, [R2+0x80] ;  /* 0x00008000021d7984 */ /* 0x000e680000000800 */
[----:B------:R-:W2:Y:S04]  /*0330*/  LDS R25, [R2+0x100] ;  /* 0x0001000002197984 */ /* 0x000ea80000000800 */
[----:B------:R-:W3:Y:S04]  /*0340*/  LDS R24, [R2+0x180] ;  /* 0x0001800002187984 */ /* 0x000ee80000000800 */
[----:B------:R-:W-:Y:S04]  /*0350*/  LDS.128 R8, [R5+0x10] ;  /* 0x0000100005087984 */ /* 0x000fe80000000c00 */
[----:B------:R-:W-:Y:S01]  /*0360*/  LDS R22, [R2+0x280] ;  /* 0x0002800002167984 */ /* 0x000fe20000000800 */
[----:B0-----:R-:W-:-:S03]  /*0370*/  FFMA R12, R12, R26, R23 ;  /* 0x0000001a0c0c7223 */ /* 0x001fc60000000017 */
[----:B------:R-:W0:Y:S01]  /*0380*/  LDS R23, [R2+0x200] ;  /* 0x0002000002177984 */ /* 0x000e220000000800 */
[----:B-1----:R-:W-:-:S03]  /*0390*/  FFMA R12, R29, R13, R12 ;  /* 0x0000000d1d0c7223 */ /* 0x002fc6000000000c */
[----:B------:R-:W-:Y:S01]  /*03a0*/  LDS R26, [R2+0xb80] ;  /* 0x000b8000021a7984 */ /* 0x000fe20000000800 */
[----:B--2---:R-:W-:-:S03]  /*03b0*/  FFMA R13, R25, R14, R12 ;  /* 0x0000000e190d7223 */ /* 0x004fc6000000000c */
[----:B------:R-:W1:Y:S01]  /*03c0*/  LDS R25, [R2+0x300] ;  /* 0x0003000002197984 */ /* 0x000e620000000800 */
[----:B---3--:R-:W-:-:S03]  /*03d0*/  FFMA R13, R24, R15, R13 ;  /* 0x0000000f180d7223 */ /* 0x008fc6000000000d */
[----:B------:R-:W2:Y:S01]  /*03e0*/  LDS R24, [R2+0x380] ;  /* 0x0003800002187984 */ /* 0x000ea20000000800 */
[----:B0-----:R-:W-:-:S03]  /*03f0*/  FFMA R27, R8, R23, R13 ;  /* 0x00000017081b7223 */ /* 0x001fc6000000000d */
[----:B------:R-:W-:Y:S04]  /*0400*/  LDS R23, [R2+0x400] ;  /* 0x0004000002177984 */ /* 0x000fe80000000800 */
[----:B------:R-:W0:Y:S01]  /*0410*/  LDS.128 R12, [R5+0x20] ;  /* 0x00002000050c7984 */ /* 0x000e220000000c00 */
[----:B------:R-:W-:-:S03]  /*0420*/  FFMA R8, R22, R9, R27 ;  /* 0x0000000916087223 */ /* 0x000fc6000000001b */
[----:B------:R-:W3:Y:S01]  /*0430*/  LDS R22, [R2+0x480] ;  /* 0x0004800002167984 */ /* 0x000ee20000000800 */
[----:B-1----:R-:W-:-:S03]  /*0440*/  FFMA R9, R25, R10, R8 ;  /* 0x0000000a19097223 */ /* 0x002fc60000000008 */
[----:B------:R-:W1:Y:S01]  /*0450*/  LDS R25, [R2+0x500] ;  /* 0x0005000002197984 */ /* 0x000e620000000800 */
[----:B--2---:R-:W-:-:S03]  /*0460*/  FFMA R9, R24, R11, R9 ;  /* 0x0000000b18097223 */ /* 0x004fc60000000009 */
[----:B------:R-:W2:Y:S01]  /*0470*/  LDS R24, [R2+0x580] ;  /* 0x0005800002187984 */ /* 0x000ea20000000800 */
[----:B0-----:R-:W-:-:S03]  /*0480*/  FFMA R27, R12, R23, R9 ;  /* 0x000000170c1b7223 */ /* 0x001fc60000000009 */
[----:B------:R-:W-:Y:S04]  /*0490*/  LDS R23, [R2+0x600] ;  /* 0x0006000002177984 */ /* 0x000fe80000000800 */
[----:B------:R-:W0:Y:S01]  /*04a0*/  LDS.128 R8, [R5+0x30] ;  /* 0x0000300005087984 */ /* 0x000e220000000c00 */
[----:B---3--:R-:W-:-:S03]  /*04b0*/  FFMA R12, R22, R13, R27 ;  /* 0x0000000d160c7223 */ /* 0x008fc6000000001b */
        /* <DEDUP_REMOVED lines=22> */
[----:B------:R-:W-:Y:S04]  /*0620*/  LDS R27, [R2+0xc00] ;  /* 0x000c0000021b7984 */ /* 0x000fe80000000800 */
[----:B------:R-:W-:Y:S01]  /*0630*/  LDS R24, [R2+0xc80] ;  /* 0x000c800002187984 */ /* 0x000fe20000000800 */
[----:B0-----:R-:W-:-:S03]  /*0640*/  FFMA R23, R8, R23, R13 ;  /* 0x0000001708177223 */ /* 0x001fc6000000000d */
[----:B------:R-:W0:Y:S01]  /*0650*/  LDS.128 R12, [R5+0x60] ;  /* 0x00006000050c7984 */ /* 0x000e220000000c00 */
[----:B---3--:R-:W-:-:S03]  /*0660*/  FFMA R22, R22, R9, R23 ;  /* 0x0000000916167223 */ /* 0x008fc60000000017 */
[----:B------:R-:W2:Y:S01]  /*0670*/  LDS R23, [R2+0xd00] ;  /* 0x000d000002177984 */ /* 0x000ea20000000800 */
[----:B-1----:R-:W-:-:S03]  /*0680*/  FFMA R25, R25, R10, R22 ;  /* 0x0000000a19197223 */ /* 0x002fc60000000016 */
[----:B------:R-:W1:Y:S01]  /*0690*/  LDS R22, [R2+0xd80] ;  /* 0x000d800002167984 */ /* 0x000e620000000800 */
[----:B------:R-:W-:-:S03]  /*06a0*/  FFMA R11, R26, R11, R25 ;  /* 0x0000000b1a0b7223 */ /* 0x000fc60000000019 */
[----:B------:R-:W-:Y:S01]  /*06b0*/  LDS R25, [R2+0xe00] ;  /* 0x000e000002197984 */ /* 0x000fe20000000800 */
[----:B0-----:R-:W-:-:S03]  /*06c0*/  FFMA R27, R12, R27, R11 ;  /* 0x0000001b0c1b7223 */ /* 0x001fc6000000000b */
[----:B------:R-:W0:Y:S01]  /*06d0*/  LDS.128 R8, [R5+0x70] ;  /* 0x0000700005087984 */ /* 0x000e220000000c00 */
[----:B------:R-:W-:-:S03]  /*06e0*/  FFMA R24, R24, R13, R27 ;  /* 0x0000000d18187223 */ /* 0x000fc6000000001b */
[----:B------:R-:W3:Y:S04]  /*06f0*/  LDS R27, [R2+0xe80] ;  /* 0x000e8000021b7984 */ /* 0x000ee80000000800 */
[----:B------:R-:W4:Y:S04]  /*0700*/  LDS R13, [R2+0xf00] ;  /* 0x000f0000020d7984 */ /* 0x000f280000000800 */
[----:B------:R-:W5:Y:S01]  /*0710*/  LDS R12, [R2+0xf80] ;  /* 0x000f8000020c7984 */ /* 0x000f620000000800 */
[----:B--2---:R-:W-:Y:S01]  /*0720*/  FFMA R23, R23, R14, R24 ;  /* 0x0000000e17177223 */ /* 0x004fe20000000018 */
[----:B------:R-:W-:-:S03]  /*0730*/  UIADD3 UR4, UPT, UPT, UR4, 0x1, URZ ;  /* 0x0000000104047890 */ /* 0x000fc6000fffe0ff */
[----:B-1----:R-:W-:Y:S01]  /*0740*/  FFMA R15, R22, R15, R23 ;  /* 0x0000000f160f7223 */ /* 0x002fe20000000017 */
[----:B------:R-:W-:Y:S01]  /*0750*/  UISETP.NE.AND UP0, UPT, UR4, URZ, UPT ;  /* 0x000000ff0400728c */ /* 0x000fe2000bf05270 */
[----:B------:R-:W-:Y:S02]  /*0760*/  IADD3 R17, PT, PT, R17, 0x20, RZ ;  /* 0x0000002011117810 */ /* 0x000fe40007ffe0ff */
[----:B------:R-:W-:Y:S02]  /*0770*/  IADD3 R6, PT, PT, R6, 0x20, RZ ;  /* 0x0000002006067810 */ /* 0x000fe40007ffe0ff */
[----:B------:R-:W-:Y:S02]  /*0780*/  IADD3 R16, PT, PT, R16, 0x20, RZ ;  /* 0x0000002010107810 */ /* 0x000fe40007ffe0ff */
[----:B------:R-:W-:Y:S01]  /*0790*/  LEA R7, R0, R7, 0x5 ;  /* 0x0000000700077211 */ /* 0x000fe200078e28ff */
[----:B0-----:R-:W-:-:S04]  /*07a0*/  FFMA R8, R8, R25, R15 ;  /* 0x0000001908087223 */ /* 0x001fc8000000000f */
[----:B---3--:R-:W-:-:S04]  /*07b0*/  FFMA R8, R27, R9, R8 ;  /* 0x000000091b087223 */ /* 0x008fc80000000008 */
[----:B----4-:R-:W-:-:S04]  /*07c0*/  FFMA R13, R13, R10, R8 ;  /* 0x0000000a0d0d7223 */ /* 0x010fc80000000008 */
[----:B-----5:R-:W-:Y:S01]  /*07d0*/  FFMA R23, R12, R11, R13 ;  /* 0x0000000b0c177223 */ /* 0x020fe2000000000d */
[----:B------:R-:W-:Y:S06]  /*07e0*/  BAR.SYNC.DEFER_BLOCKING 0x0 ;  /* 0x0000000000007b1d */ /* 0x000fec0000010000 */
[----:B------:R-:W-:Y:S05]  /*07f0*/  BRA.U UP0, `(.L_x_1) ;  /* 0xfffffff900887547 */ /* 0x000fea000b83ffff */
.L_x_0:
[----:B------:R-:W0:Y:S01]  /*0800*/  LDCU UR4, c[0x0][0x398] ;  /* 0x00007300ff0477ac */ /* 0x000e220008000800 */
[----:B------:R-:W-:-:S04]  /*0810*/  ISETP.GE.AND P0, PT, R18, UR14, PT ;  /* 0x0000000e12007c0c */ /* 0x000fc8000bf06270 */
[----:B0-----:R-:W-:-:S13]  /*0820*/  ISETP.GE.OR P0, PT, R19, UR4, P0 ;  /* 0x0000000413007c0c */ /* 0x001fda0008706670 */
[----:B------:R-:W-:Y:S05]  /*0830*/  @P0 EXIT ;  /* 0x000000000000094d */ /* 0x000fea0003800000 */
[----:B------:R-:W0:Y:S01]  /*0840*/  LDC.64 R2, c[0x0][0x390] ;  /* 0x0000e400ff027b82 */ /* 0x000e220000000a00 */
[----:B------:R-:W-:-:S04]  /*0850*/  IMAD R19, R19, UR14, R18 ;  /* 0x0000000e13137c24 */ /* 0x000fc8000f8e0212 */
[----:B0-----:R-:W-:-:S05]  /*0860*/  IMAD.WIDE R2, R19, 0x4, R2 ;  /* 0x0000000413027825 */ /* 0x001fca00078e0202 */
[----:B------:R-:W-:Y:S01]  /*0870*/  STG.E desc[UR8][R2.64], R23 ;  /* 0x0000001702007986 */ /* 0x000fe2000c101908 */
[----:B------:R-:W-:Y:S05]  /*0880*/  EXIT ;  /* 0x000000000000794d */ /* 0x000fea0003800000 */
.L_x_2:
[----:B------:R-:W-:-:S00]  /*0890*/  BRA `(.L_x_2) ;  /* 0xfffffffc00fc7947 */ /* 0x000fc0000383ffff */
[----:B------:R-:W-:-:S00]  /*08a0*/  NOP ;  /* 0x0000000000007918 */ /* 0x000fc00000000000 */
        /* <DEDUP_REMOVED lines=13> */
.L_x_8:


//--------------------- .text._Z14matrixMultiplyPKfS0_Pfiiii --------------------------
	.section	.text._Z14matrixMultiplyPKfS0_Pfiiii,"ax",@progbits
	.align	128
        .global         _Z14matrixMultiplyPKfS0_Pfiiii
        .type           _Z14matrixMultiplyPKfS0_Pfiiii,@function
        .size           _Z14matrixMultiplyPKfS0_Pfiiii,(.L_x_9 - _Z14matrixMultiplyPKfS0_Pfiiii)
        .other          _Z14matrixMultiplyPKfS0_Pfiiii,@"STO_CUDA_ENTRY STV_DEFAULT"
_Z14matrixMultiplyPKfS0_Pfiiii:
.text._Z14matrixMultiplyPKfS0_Pfiiii:
[----:B------:R-:W-:Y:S01]  /*0000*/  LDC R1, c[0x0][0x37c] ;  /* 0x0000df00ff017b82 */ /* 0x000fe20000000800 */
[----:B------:R-:W0:Y:S07]  /*0010*/  S2R R5, SR_TID.X ;  /* 0x0000000000057919 */ /* 0x000e2e0000002100 */
[----:B------:R-:W1:Y:S01]  /*0020*/  LDC R16, c[0x0][0x364] ;  /* 0x0000d900ff107b82 */ /* 0x000e620000000800 */
[----:B------:R-:W2:Y:S01]  /*0030*/  LDCU UR6, c[0x0][0x398] ;  /* 0x00007300ff0677ac */ /* 0x000ea20008000800 */
[----:B------:R-:W1:Y:S06]  /*0040*/  S2R R3, SR_TID.Y ;  /* 0x0000000000037919 */ /* 0x000e6c0000002200 */
[----:B------:R-:W0:Y:S08]  /*0050*/  S2UR UR5, SR_CTAID.X ;  /* 0x00000000000579c3 */ /* 0x000e300000002500 */
[----:B------:R-:W0:Y:S08]  /*0060*/  LDC R0, c[0x0][0x360] ;  /* 0x0000d800ff007b82 */ /* 0x000e300000000800 */
[----:B------:R-:W1:Y:S08]  /*0070*/  S2UR UR4, SR_CTAID.Y ;  /* 0x00000000000479c3 */ /* 0x000e700000002600 */
[----:B------:R-:W3:Y:S01]  /*0080*/  LDC R17, c[0x0][0x3a4] ;  /* 0x0000e900ff117b82 */ /* 0x000ee20000000800 */
[----:B0-----:R-:W-:-:S02]  /*0090*/  IMAD R0, R0, UR5, R5 ;  /* 0x0000000500007c24 */ /* 0x001fc4000f8e0205 */
[----:B-1----:R-:W-:-:S03]  /*00a0*/  IMAD R16, R16, UR4, R3 ;  /* 0x0000000410107c24 */ /* 0x002fc6000f8e0203 */
[----:B---3--:R-:W-:-:S04]  /*00b0*/  ISETP.GE.AND P0, PT, R0, R17, PT ;  /* 0x000000110000720c */ /* 0x008fc80003f06270 */
[----:B--2---:R-:W-:-:S13]  /*00c0*/  ISETP.GE.OR P0, PT, R16, UR6, P0 ;  /* 0x0000000610007c0c */ /* 0x004fda0008706670 */
[----:B------:R-:W-:Y:S05]  /*00d0*/  @P0 EXIT ;  /* 0x000000000000094d */ /* 0x000fea0003800000 */
[----:B------:R-:W0:Y:S01]  /*00e0*/  LDC R19, c[0x0][0x39c] ;  /* 0x0000e700ff137b82 */ /* 0x000e220000000800 */
[----:B------:R-:W1:Y:S01]  /*00f0*/  LDCU.64 UR4, c[0x0][0x358] ;  /* 0x00006b00ff0477ac */ /* 0x000e620008000a00 */
[----:B------:R-:W-:Y:S01]  /*0100*/  HFMA2 R24, -RZ, RZ, 0, 0 ;  /* 0x00000000ff187431 */ /* 0x000fe200000001ff */
[----:B0-----:R-:W-:-:S13]  /*0110*/  ISETP.GE.AND P0, PT, R19, 0x1, PT ;  /* 0x000000011300780c */ /* 0x001fda0003f06270 */
[----:B-1----:R-:W-:Y:S05]  /*0120*/  @!P0 BRA `(.L_x_3) ;  /* 0x0000000400e08947 */ /* 0x002fea0003800000 */
[C---:B------:R-:W-:Y:S01]  /*0130*/  ISETP.GE.U32.AND P1, PT, R19.reuse, 0x8, PT ;  /* 0x000000081300780c */ /* 0x040fe20003f26070 */
[----:B------:R-:W-:Y:S01]  /*0140*/  IMAD R20, R16, R19, RZ ;  /* 0x0000001310147224 */ /* 0x000fe200078e02ff */
[----:B------:R-:W-:Y:S02]  /*0150*/  LOP3.LUT R27, R19, 0x7, RZ, 0xc0, !PT ;  /* 0x00000007131b7812 */ /* 0x000fe400078ec0ff */
[----:B------:R-:W-:Y:S02]  /*0160*/  MOV R24, RZ ;  /* 0x000000ff00187202 */ /* 0x000fe40000000f00 */
[----:B------:R-:W-:Y:S02]  /*0170*/  ISETP.NE.AND P0, PT, R27, RZ, PT ;  /* 0x000000ff1b00720c */ /* 0x000fe40003f05270 */
[----:B------:R-:W-:-:S05]  /*0180*/  MOV R21, RZ ;  /* 0x000000ff00157202 */ /* 0x000fca0000000f00 */
[----:B------:R-:W-:Y:S06]  /*0190*/  @!P1 BRA `(.L_x_4) ;  /* 0x0000000000c49947 */ /* 0x000fec0003800000 */
[----:B------:R-:W0:Y:S01]  /*01a0*/  LDC.64 R2, c[0x0][0x380] ;  /* 0x0000e000ff027b82 */ /* 0x000e220000000a00 */
[----:B------:R-:W-:Y:S02]  /*01b0*/  LOP3.LUT R21, R19, 0x7ffffff8, RZ, 0xc0, !PT ;  /* 0x7ffffff813157812 */ /* 0x000fe400078ec0ff */
[----:B------:R-:W-:Y:S02]  /*01c0*/  MOV R24, RZ ;  /* 0x000000ff00187202 */ /* 0x000fe40000000f00 */
[----:B------:R-:W-:Y:S02]  /*01d0*/  MOV R18, R0 ;  /* 0x0000000000127202 */ /* 0x000fe40000000f00 */
[----:B------:R-:W-:Y:S01]  /*01e0*/  IADD3 R22, PT, PT, -R21, RZ, RZ ;  /* 0x000000ff15167210 */ /* 0x000fe20007ffe1ff */
[----:B0-----:R-:W-:-:S03]  /*01f0*/  IMAD.WIDE.U32 R2, R20, 0x4, R2 ;  /* 0x0000000414027825 */ /* 0x001fc600078e0002 */
[----:B------:R-:W-:-:S04]  /*0200*/  IADD3 R4, P1, PT, R2, 0x10, RZ ;  /* 0x0000001002047810 */ /* 0x000fc80007f3e0ff */
[----:B------:R-:W-:-:S09]  /*0210*/  IADD3.X R5, PT, PT, RZ, R3, RZ, P1, !PT ;  /* 0x00000003ff057210 */ /* 0x000fd20000ffe4ff */
.L_x_5:
[----:B------:R-:W0:Y:S01]  /*0220*/  LDC.64 R14, c[0x0][0x388] ;  /* 0x0000e200ff0e7b82 */ /* 0x000e220000000a00 */
[----:B------:R-:W-:Y:S02]  /*0230*/  MOV R2, R4 ;  /* 0x0000000400027202 */ /* 0x000fe40000000f00 */
[----:B------:R-:W-:-:S05]  /*0240*/  MOV R3, R5 ;  /* 0x0000000500037202 */ /* 0x000fca0000000f00 */
[----:B------:R-:W2:Y:S04]  /*0250*/  LDG.E R25, desc[UR4][R2.64+-0x10] ;  /* 0xfffff00402197981 */ /* 0x000ea8000c1e1900 */
[----:B------:R-:W3:Y:S04]  /*0260*/  LDG.E R23, desc[UR4][R2.64+-0xc] ;  /* 0xfffff40402177981 */ /* 0x000ee8000c1e1900 */
[----:B------:R-:W4:Y:S04]  /*0270*/  LDG.E R29, desc[UR4][R2.64+-0x8] ;  /* 0xfffff804021d7981 */ /* 0x000f28000c1e1900 */
[----:B------:R-:W5:Y:S01]  /*0280*/  LDG.E R28, desc[UR4][R2.64+-0x4] ;  /* 0xfffffc04021c7981 */ /* 0x000f62000c1e1900 */
[----:B0-----:R-:W-:-:S05]  /*0290*/  IMAD.WIDE R14, R18, 0x4, R14 ;  /* 0x00000004120e7825 */ /* 0x001fca00078e020e */
[----:B------:R0:W2:Y:S01]  /*02a0*/  LDG.E R26, desc[UR4][R14.64] ;  /* 0x000000040e1a7981 */ /* 0x0000a2000c1e1900 */
[----:B------:R-:W-:-:S04]  /*02b0*/  IMAD.WIDE R12, R17, 0x4, R14 ;  /* 0x00000004110c7825 */ /* 0x000fc800078e020e */
[C---:B------:R-:W-:Y:S02]  /*02c0*/  IMAD.WIDE R4, R17.reuse, 0x4, R12 ;  /* 0x0000000411047825 */ /* 0x040fe400078e020c */
[----:B------:R-:W3:Y:S02]  /*02d0*/  LDG.E R12, desc[UR4][R12.64] ;  /* 0x000000040c0c7981 */ /* 0x000ee4000c1e1900 */
[C---:B------:R-:W-:Y:S02]  /*02e0*/  IMAD.WIDE R8, R17.reuse, 0x4, R4 ;  /* 0x0000000411087825 */ /* 0x040fe400078e0204 */
[----:B------:R-:W4:Y:S02]  /*02f0*/  LDG.E R4, desc[UR4][R4.64] ;  /* 0x0000000404047981 */ /* 0x000f24000c1e1900 */
[C---:B------:R-:W-:Y:S02]  /*0300*/  IMAD.WIDE R6, R17.reuse, 0x4, R8 ;  /* 0x0000000411067825 */ /* 0x040fe400078e0208 */
[----:B------:R-:W5:Y:S02]  /*0310*/  LDG.E R8, desc[UR4][R8.64] ;  /* 0x0000000408087981 */ /* 0x000f64000c1e1900 */
[----:B------:R-:W-:-:S02]  /*0320*/  IMAD.WIDE R10, R17, 0x4, R6 ;  /* 0x00000004110a7825 */ /* 0x000fc400078e0206 */
[----:B------:R-:W5:Y:S04]  /*0330*/  LDG.E R5, desc[UR4][R2.64] ;  /* 0x0000000402057981 */ /* 0x000f68000c1e1900 */
[----:B------:R-:W5:Y:S01]  /*0340*/  LDG.E R6, desc[UR4][R6.64] ;  /* 0x0000000406067981 */ /* 0x000f62000c1e1900 */
[----:B0-----:R-:W-:-:S03]  /*0350*/  IMAD.WIDE R14, R17, 0x4, R10 ;  /* 0x00000004110e7825 */ /* 0x001fc600078e020a */
[----:B------:R-:W5:Y:S04]  /*0360*/  LDG.E R10, desc[UR4][R10.64] ;  /* 0x000000040a0a7981 */ /* 0x000f68000c1e1900 */
[----:B------:R-:W5:Y:S04]  /*0370*/  LDG.E R13, desc[UR4][R14.64] ;  /* 0x000000040e0d7981 */ /* 0x000f68000c1e1900 */
[----:B------:R-:W5:Y:S04]  /*0380*/  LDG.E R7, desc[UR4][R2.64+0x4] ;  /* 0x0000040402077981 */ /* 0x000f68000c1e1900 */
[----:B------:R-:W5:Y:S01]  /*0390*/  LDG.E R9, desc[UR4][R2.64+0xc] ;  /* 0x00000c0402097981 */ /* 0x000f62000c1e1900 */
[----:B--2---:R-:W-:Y:S01]  /*03a0*/  FFMA R26, R25, R26, R24 ;  /* 0x0000001a191a7223 */ /* 0x004fe20000000018 */
[----:B------:R-:W-:-:S02]  /*03b0*/  IMAD.WIDE R24, R17, 0x4, R14 ;  /* 0x0000000411187825 */ /* 0x000fc400078e020e */
[----:B------:R-:W2:Y:S04]  /*03c0*/  LDG.E R14, desc[UR4][R2.64+0x8] ;  /* 0x00000804020e7981 */ /* 0x000ea8000c1e1900 */
[----:B------:R-:W2:Y:S01]  /*03d0*/  LDG.E R24, desc[UR4][R24.64] ;  /* 0x0000000418187981 */ /* 0x000ea2000c1e1900 */
[----:B---3--:R-:W-:Y:S01]  /*03e0*/  FFMA R12, R23, R12, R26 ;  /* 0x0000000c170c7223 */ /* 0x008fe2000000001a */
[----:B------:R-:W-:-:S03]  /*03f0*/  IADD3 R22, PT, PT, R22, 0x8, RZ ;  /* 0x0000000816167810 */ /* 0x000fc60007ffe0ff */
[----:B----4-:R-:W-:Y:S01]  /*0400*/  FFMA R29, R29, R4, R12 ;  /* 0x000000041d1d7223 */ /* 0x010fe2000000000c */
[----:B------:R-:W-:-:S03]  /*0410*/  ISETP.NE.AND P1, PT, R22, RZ, PT ;  /* 0x000000ff1600720c */ /* 0x000fc60003f25270 */
[----:B-----5:R-:W-:Y:S01]  /*0420*/  FFMA R8, R28, R8, R29 ;  /* 0x000000081c087223 */ /* 0x020fe2000000001d */
[----:B------:R-:W-:-:S03]  /*0430*/  IADD3 R4, P2, PT, R2, 0x20, RZ ;  /* 0x0000002002047810 */ /* 0x000fc60007f5e0ff */
[----:B------:R-:W-:Y:S01]  /*0440*/  FFMA R6, R5, R6, R8 ;  /* 0x0000000605067223 */ /* 0x000fe20000000008 */
[----:B------:R-:W-:Y:S02]  /*0450*/  IADD3.X R5, PT, PT, RZ, R3, RZ, P2, !PT ;  /* 0x00000003ff057210 */ /* 0x000fe400017fe4ff */
[----:B------:R-:W-:Y:S01]  /*0460*/  LEA R18, R17, R18, 0x3 ;  /* 0x0000001211127211 */ /* 0x000fe200078e18ff */
[----:B------:R-:W-:-:S04]  /*0470*/  FFMA R7, R7, R10, R6 ;  /* 0x0000000a07077223 */ /* 0x000fc80000000006 */
[----:B--2---:R-:W-:-:S04]  /*0480*/  FFMA R14, R14, R13, R7 ;  /* 0x0000000d0e0e7223 */ /* 0x004fc80000000007 */
[----:B------:R-:W-:Y:S01]  /*0490*/  FFMA R24, R9, R24, R14 ;  /* 0x0000001809187223 */ /* 0x000fe2000000000e */
[----:B------:R-:W-:Y:S06]  /*04a0*/  @P1 BRA `(.L_x_5) ;  /* 0xfffffffc005c1947 */ /* 0x000fec000383ffff */
.L_x_4:
[----:B------:R-:W-:Y:S05]  /*04b0*/  @!P0 BRA `(.L_x_3) ;  /* 0x0000000000fc8947 */ /* 0x000fea0003800000 */
[----:B------:R-:W-:Y:S02]  /*04c0*/  ISETP.GE.U32.AND P1, PT, R27, 0x4, PT ;  /* 0x000000041b00780c */ /* 0x000fe40003f26070 */
[----:B------:R-:W-:-:S04]  /*04d0*/  LOP3.LUT R14, R19, 0x3, RZ, 0xc0, !PT ;  /* 0x00000003130e7812 */ /* 0x000fc800078ec0ff */
[----:B------:R-:W-:-:S07]  /*04e0*/  ISETP.NE.AND P0, PT, R14, RZ, PT ;  /* 0x000000ff0e00720c */ /* 0x000fce0003f05270 */
[----:B------:R-:W-:Y:S06]  /*04f0*/  @!P1 BRA `(.L_x_6) ;  /* 0x00000000006c9947 */ /* 0x000fec0003800000 */
[----:B------:R-:W0:Y:S01]  /*0500*/  LDC.64 R4, c[0x0][0x388] ;  /* 0x0000e200ff047b82 */ /* 0x000e220000000a00 */
[----:B------:R-:W1:Y:S01]  /*0510*/  LDCU.64 UR6, c[0x0][0x380] ;  /* 0x00007000ff0677ac */ /* 0x000e620008000a00 */
[----:B------:R-:W-:Y:S01]  /*0520*/  IMAD R7, R21, R17, R0 ;  /* 0x0000001115077224 */ /* 0x000fe200078e0200 */
[CC--:B------:R-:W-:Y:S02]  /*0530*/  IADD3 R3, PT, PT, R20.reuse, R21.reuse, RZ ;  /* 0x0000001514037210 */ /* 0x0c0fe40007ffe0ff */
[----:B------:R-:W-:-:S03]  /*0540*/  IADD3 R8, P1, PT, R20, R21, RZ ;  /* 0x0000001514087210 */ /* 0x000fc60007f3e0ff */
[----:B------:R-:W2:Y:S01]  /*0550*/  LDC.64 R12, c[0x0][0x380] ;  /* 0x0000e000ff0c7b82 */ /* 0x000ea20000000a00 */
[----:B0-----:R-:W-:-:S04]  /*0560*/  IMAD.WIDE R4, R7, 0x4, R4 ;  /* 0x0000000407047825 */ /* 0x001fc800078e0204 */
[----:B------:R-:W-:Y:S02]  /*0570*/  IMAD.WIDE R6, R17, 0x4, R4 ;  /* 0x0000000411067825 */ /* 0x000fe400078e0204 */
[----:B------:R-:W3:Y:S02]  /*0580*/  LDG.E R4, desc[UR4][R4.64] ;  /* 0x0000000404047981 */ /* 0x000ee4000c1e1900 */
[----:B--2---:R-:W-:Y:S01]  /*0590*/  IMAD.WIDE.U32 R12, R3, 0x4, R12 ;  /* 0x00000004030c7825 */ /* 0x004fe200078e000c */
[----:B------:R-:W-:Y:S02]  /*05a0*/  IADD3.X R3, PT, PT, RZ, RZ, RZ, P1, !PT ;  /* 0x000000ffff037210 */ /* 0x000fe40000ffe4ff */
[----:B-1----:R-:W-:-:S03]  /*05b0*/  LEA R2, P1, R8, UR6, 0x2 ;  /* 0x0000000608027c11 */ /* 0x002fc6000f8210ff */
[----:B------:R-:W3:Y:S01]  /*05c0*/  LDG.E R13, desc[UR4][R12.64] ;  /* 0x000000040c0d7981 */ /* 0x000ee2000c1e1900 */
[----:B------:R-:W-:Y:S01]  /*05d0*/  LEA.HI.X R3, R8, UR7, R3, 0x2, P1 ;  /* 0x0000000708037c11 */ /* 0x000fe200088f1403 */
[C---:B------:R-:W-:Y:S02]  /*05e0*/  IMAD.WIDE R8, R17.reuse, 0x4, R6 ;  /* 0x0000000411087825 */ /* 0x040fe400078e0206 */
[----:B------:R-:W2:Y:S04]  /*05f0*/  LDG.E R6, desc[UR4][R6.64] ;  /* 0x0000000406067981 */ /* 0x000ea8000c1e1900 */
[----:B------:R-:W2:Y:S01]  /*0600*/  LDG.E R15, desc[UR4][R2.64+0x4] ;  /* 0x00000404020f7981 */ /* 0x000ea2000c1e1900 */
[----:B------:R-:W-:-:S03]  /*0610*/  IMAD.WIDE R10, R17, 0x4, R8 ;  /* 0x00000004110a7825 */ /* 0x000fc600078e0208 */
[----:B------:R-:W4:Y:S04]  /*0620*/  LDG.E R22, desc[UR4][R8.64] ;  /* 0x0000000408167981 */ /* 0x000f28000c1e1900 */
[----:B------:R-:W4:Y:S04]  /*0630*/  LDG.E R18, desc[UR4][R2.64+0x8] ;  /* 0x0000080402127981 */ /* 0x000f28000c1e1900 */
[----:B------:R-:W5:Y:S04]  /*0640*/  LDG.E R26, desc[UR4][R2.64+0xc] ;  /* 0x00000c04021a7981 */ /* 0x000f68000c1e1900 */
[----:B------:R-:W5:Y:S01]  /*0650*/  LDG.E R10, desc[UR4][R10.64] ;  /* 0x000000040a0a7981 */ /* 0x000f62000c1e1900 */
[----:B------:R-:W-:Y:S01]  /*0660*/  IADD3 R21, PT, PT, R21, 0x4, RZ ;  /* 0x0000000415157810 */ /* 0x000fe20007ffe0ff */
[----:B---3--:R-:W-:-:S04]  /*0670*/  FFMA R24, R13, R4, R24 ;  /* 0x000000040d187223 */ /* 0x008fc80000000018 */
[----:B--2---:R-:W-:-:S04]  /*0680*/  FFMA R15, R15, R6, R24 ;  /* 0x000000060f0f7223 */ /* 0x004fc80000000018 */
[----:B----4-:R-:W-:-:S04]  /*0690*/  FFMA R15, R18, R22, R15 ;  /* 0x00000016120f7223 */ /* 0x010fc8000000000f */
[----:B-----5:R-:W-:-:S07]  /*06a0*/  FFMA R24, R26, R10, R15 ;  /* 0x0000000a1a187223 */ /* 0x020fce000000000f */
.L_x_6:
[----:B------:R-:W-:Y:S05]  /*06b0*/  @!P0 BRA `(.L_x_3) ;  /* 0x00000000007c8947 */ /* 0x000fea0003800000 */
[----:B------:R-:W-:Y:S01]  /*06c0*/  ISETP.NE.AND P1, PT, R14, 0x1, PT ;  /* 0x000000010e00780c */ /* 0x000fe20003f25270 */
[----:B------:R-:W0:Y:S01]  /*06d0*/  LDC.64 R10, c[0x0][0x380] ;  /* 0x0000e000ff0a7b82 */ /* 0x000e220000000a00 */
[----:B------:R-:W-:-:S04]  /*06e0*/  LOP3.LUT R19, R19, 0x1, RZ, 0xc0, !PT ;  /* 0x0000000113137812 */ /* 0x000fc800078ec0ff */
[----:B------:R-:W-:-:S03]  /*06f0*/  ISETP.NE.U32.AND P0, PT, R19, 0x1, PT ;  /* 0x000000011300780c */ /* 0x000fc60003f05070 */
[----:B------:R-:W1:Y:S04]  /*0700*/  LDC.64 R8, c[0x0][0x388] ;  /* 0x0000e200ff087b82 */ /* 0x000e680000000a00 */
[CC--:B------:R-:W-:Y:S02]  /*0710*/  @P1 IADD3 R13, PT, PT, R20.reuse, R21.reuse, RZ ;  /* 0x00000015140d1210 */ /* 0x0c0fe40007ffe0ff */
[----:B------:R-:W-:Y:S02]  /*0720*/  @P1 IADD3 R12, P2, PT, R20, R21, RZ ;  /* 0x00000015140c1210 */ /* 0x000fe40007f5e0ff */
[----:B------:R-:W2:Y:S02]  /*0730*/  @P1 LDC.64 R2, c[0x0][0x380] ;  /* 0x0000e000ff021b82 */ /* 0x000ea40000000a00 */
[----:B------:R-:W-:-:S06]  /*0740*/  @P1 IADD3.X R14, PT, PT, RZ, RZ, RZ, P2, !PT ;  /* 0x000000ffff0e1210 */ /* 0x000fcc00017fe4ff */
[----:B------:R-:W3:Y:S01]  /*0750*/  LDC.64 R4, c[0x0][0x380] ;  /* 0x0000e000ff047b82 */ /* 0x000ee20000000a00 */
[----:B0-----:R-:W-:-:S04]  /*0760*/  @P1 IMAD.WIDE.U32 R10, R13, 0x4, R10 ;  /* 0x000000040d0a1825 */ /* 0x001fc800078e000a */
[C---:B------:R-:W-:Y:S01]  /*0770*/  @P1 IMAD R13, R21.reuse, R17, R0 ;  /* 0x00000011150d1224 */ /* 0x040fe200078e0200 */
[----:B------:R-:W-:Y:S01]  /*0780*/  @P1 IADD3 R21, PT, PT, R21, 0x2, RZ ;  /* 0x0000000215151810 */ /* 0x000fe20007ffe0ff */
[----:B------:R-:W4:Y:S01]  /*0790*/  @P1 LDG.E R11, desc[UR4][R10.64] ;  /* 0x000000040a0b1981 */ /* 0x000f22000c1e1900 */
[----:B------:R-:W0:Y:S01]  /*07a0*/  LDC.64 R6, c[0x0][0x388] ;  /* 0x0000e200ff067b82 */ /* 0x000e220000000a00 */
[----:B-1----:R-:W-:Y:S01]  /*07b0*/  @P1 IMAD.WIDE R8, R13, 0x4, R8 ;  /* 0x000000040d081825 */ /* 0x002fe200078e0208 */
[----:B------:R-:W-:Y:S02]  /*07c0*/  @!P0 IADD3 R15, PT, PT, R20, R21, RZ ;  /* 0x00000015140f8210 */ /* 0x000fe40007ffe0ff */
[----:B--2---:R-:W-:Y:S01]  /*07d0*/  @P1 LEA R2, P2, R12, R2, 0x2 ;  /* 0x000000020c021211 */ /* 0x004fe200078410ff */
[----:B------:R-:W-:-:S03]  /*07e0*/  @!P0 IMAD R21, R21, R17, R0 ;  /* 0x0000001115158224 */ /* 0x000fc600078e0200 */
[----:B------:R-:W-:Y:S01]  /*07f0*/  @P1 LEA.HI.X R3, R12, R3, R14, 0x2, P2 ;  /* 0x000000030c031211 */ /* 0x000fe200010f140e */
[----:B------:R-:W-:Y:S01]  /*0800*/  @P1 IMAD.WIDE R12, R17, 0x4, R8 ;  /* 0x00000004110c1825 */ /* 0x000fe200078e0208 */
[----:B------:R-:W4:Y:S03]  /*0810*/  @P1 LDG.E R14, desc[UR4][R8.64] ;  /* 0x00000004080e1981 */ /* 0x000f26000c1e1900 */
[----:B---3--:R-:W-:Y:S01]  /*0820*/  @!P0 IMAD.WIDE.U32 R4, R15, 0x4, R4 ;  /* 0x000000040f048825 */ /* 0x008fe200078e0004 */
[----:B------:R-:W2:Y:S04]  /*0830*/  @P1 LDG.E R2, desc[UR4][R2.64+0x4] ;  /* 0x0000040402021981 */ /* 0x000ea8000c1e1900 */
[----:B------:R-:W2:Y:S01]  /*0840*/  @P1 LDG.E R12, desc[UR4][R12.64] ;  /* 0x000000040c0c1981 */ /* 0x000ea2000c1e1900 */
[----:B0-----:R-:W-:-:S03]  /*0850*/  @!P0 IMAD.WIDE R6, R21, 0x4, R6 ;  /* 0x0000000415068825 */ /* 0x001fc600078e0206 */
[----:B------:R-:W3:Y:S04]  /*0860*/  @!P0 LDG.E R5, desc[UR4][R4.64] ;  /* 0x0000000404058981 */ /* 0x000ee8000c1e1900 */
[----:B------:R-:W3:Y:S01]  /*0870*/  @!P0 LDG.E R6, desc[UR4][R6.64] ;  /* 0x0000000406068981 */ /* 0x000ee2000c1e1900 */
[----:B----4-:R-:W-:-:S04]  /*0880*/  @P1 FFMA R11, R11, R14, R24 ;  /* 0x0000000e0b0b1223 */ /* 0x010fc80000000018 */
[----:B--2---:R-:W-:-:S04]  /*0890*/  @P1 FFMA R24, R2, R12, R11 ;  /* 0x0000000c02181223 */ /* 0x004fc8000000000b */
[----:B---3--:R-:W-:-:S07]  /*08a0*/  @!P0 FFMA R24, R5, R6, R24 ;  /* 0x0000000605188223 */ /* 0x008fce0000000018 */
.L_x_3:
[----:B------:R-:W0:Y:S01]  /*08b0*/  LDC.64 R2, c[0x0][0x390] ;  /* 0x0000e400ff027b82 */ /* 0x000e220000000a00 */
[----:B------:R-:W-:-:S04]  /*08c0*/  IMAD R17, R16, R17, R0 ;  /* 0x0000001110117224 */ /* 0x000fc800078e0200 */
[----:B0-----:R-:W-:-:S05]  /*08d0*/  IMAD.WIDE R2, R17, 0x4, R2 ;  /* 0x0000000411027825 */ /* 0x001fca00078e0202 */
[----:B------:R-:W-:Y:S01]  /*08e0*/  STG.E desc[UR4][R2.64], R24 ;  /* 0x0000001802007986 */ /* 0x000fe2000c101904 */
[----:B------:R-:W-:Y:S05]  /*08f0*/  EXIT ;  /* 0x000000000000794d */ /* 0x000fea0003800000 */
.L_x_7:
        /* <DEDUP_REMOVED lines=16> */
.L_x_9:


//--------------------- .nv.shared._Z19matrixTiledMultiplyPKfS0_Pfiiii --------------------------
	.section	.nv.shared._Z19matrixTiledMultiplyPKfS0_Pfiiii,"aw",@nobits
	.sectionflags	@""
	.align	4
.nv.shared._Z19matrixTiledMultiplyPKfS0_Pfiiii:
	.zero		9216


//--------------------- .nv.shared.reserved.0     --------------------------
	.section	.nv.shared.reserved.0,"aw",@nobits
	.weak		__nv_reservedSMEM_offset_0_alias
	.size		__nv_reservedSMEM_offset_0_alias, 0, 64
	.other		__nv_reservedSMEM_offset_0_alias,@"STO_CUDA_RESERVED_SHARED STV_DEFAULT"
__nv_reservedSMEM_offset_0_alias:
	.zero		0
	.zero		64


//--------------------- .nv.constant0._Z19matrixTiledMultiplyPKfS0_Pfiiii --------------------------
	.section	.nv.constant0._Z19matrixTiledMultiplyPKfS0_Pfiiii,"a",@progbits
	.sectionflags	@""
	.align	4
.nv.constant0._Z19matrixTiledMultiplyPKfS0_Pfiiii:
	.zero		936


//--------------------- .nv.constant0._Z14matrixMultiplyPKfS0_Pfiiii --------------------------
	.section	.nv.constant0._Z14matrixMultiplyPKfS0_Pfiiii,"a",@progbits
	.sectionflags	@""
	.align	4
.nv.constant0._Z14matrixMultiplyPKfS0_Pfiiii:
	.zero		936


//--------------------- SYMBOLS --------------------------

	.type		.nv.reservedSmem.offset0,@object
	.size		.nv.reservedSmem.offset0,0x4
	.type		.nv.reservedSmem.cap,@object
	.size		.nv.reservedSmem.cap,0x4
